//
// Generated by NVIDIA NVVM Compiler
//
// Compiler Build ID: CL-36424714
// Cuda compilation tools, release 13.0, V13.0.88
// Based on NVVM 20.0.0
//

.version 9.0
.target sm_100
.address_size 64

	// .globl	_Z10iterateGPUPdS_i

.visible .entry _Z10iterateGPUPdS_i(
	.param .u64 .ptr .align 1 _Z10iterateGPUPdS_i_param_0,
	.param .u64 .ptr .align 1 _Z10iterateGPUPdS_i_param_1,
	.param .u32 _Z10iterateGPUPdS_i_param_2
)
{
	.reg .pred 	%p<2>;
	.reg .b32 	%r<7>;
	.reg .b64 	%rd<8>;
	.reg .b64 	%fd<5>;

	ld.param.u64 	%rd1, [_Z10iterateGPUPdS_i_param_0];
	ld.param.u64 	%rd2, [_Z10iterateGPUPdS_i_param_1];
	ld.param.u32 	%r2, [_Z10iterateGPUPdS_i_param_2];
	mov.u32 	%r3, %ctaid.x;
	shl.b32 	%r4, %r3, 6;
	mov.u32 	%r5, %tid.x;
	add.s32 	%r1, %r4, %r5;
	add.s32 	%r6, %r1, 1;
	setp.gt.s32 	%p1, %r6, %r2;
	@%p1 bra 	$L__BB0_2;
	cvta.to.global.u64 	%rd3, %rd1;
	cvta.to.global.u64 	%rd4, %rd2;
	mul.wide.s32 	%rd5, %r1, 8;
	add.s64 	%rd6, %rd3, %rd5;
	ld.global.f64 	%fd1, [%rd6];
	ld.global.f64 	%fd2, [%rd6+16];
	add.f64 	%fd3, %fd1, %fd2;
	mul.f64 	%fd4, %fd3, 0d3FE0000000000000;
	add.s64 	%rd7, %rd4, %rd5;
	st.global.f64 	[%rd7+8], %fd4;
$L__BB0_2:
	ret;

}
	// .globl	_Z16resetBoundaryGPUPdi
.visible .entry _Z16resetBoundaryGPUPdi(
	.param .u64 .ptr .align 1 _Z16resetBoundaryGPUPdi_param_0,
	.param .u32 _Z16resetBoundaryGPUPdi_param_1
)
{
	.reg .b32 	%r<2>;
	.reg .b64 	%rd<5>;
	.reg .b64 	%fd<7>;

	ld.param.u64 	%rd1, [_Z16resetBoundaryGPUPdi_param_0];
	ld.param.u32 	%r1, [_Z16resetBoundaryGPUPdi_param_1];
	cvta.to.global.u64 	%rd2, %rd1;
	ld.global.f64 	%fd1, [%rd2+8];
	mov.f64 	%fd2, 0d4000000000000000;
	sub.f64 	%fd3, %fd2, %fd1;
	st.global.f64 	[%rd2], %fd3;
	mul.wide.s32 	%rd3, %r1, 8;
	add.s64 	%rd4, %rd2, %rd3;
	ld.global.f64 	%fd4, [%rd4];
	mov.f64 	%fd5, 0d0000000000000000;
	sub.f64 	%fd6, %fd5, %fd4;
	st.global.f64 	[%rd4+8], %fd6;
	ret;

}


// ===== COMPILED SASS (sm_100) =====

	.target	sm_100

	.elftype	@"ET_EXEC"


//--------------------- .note.nv.tkinfo           --------------------------
	.section	.note.nv.tkinfo,"",@"SHT_NOTE"
	.sectionflags	@"SHF_NOTE_NV_TKINFO"
	.tkinfo
        /*0018*/ 	.word	0x00000002
        /*0030*/ 	.string	""
        /*0030*/ 	.string	"ptxas"
        /*0030*/ 	.string	"Cuda compilation tools, release 13.0, V13.0.88"
        /*0030*/ 	.string	"Build cuda_13.0.r13.0/compiler.36424714_0"
        /*0030*/ 	.string	"-arch sm_100 -m 64 "



//--------------------- .note.nv.cuinfo           --------------------------
	.section	.note.nv.cuinfo,"",@"SHT_NOTE"
	.sectionflags	@"SHF_NOTE_NV_CUINFO"
        /*0018*/ 	.short	0x0002
        /*001a*/ 	.short	0x0064
        /*001c*/ 	.short	0x0082
	.zero		2


//--------------------- .nv.info                  --------------------------
	.section	.nv.info,"",@"SHT_CUDA_INFO"
	.align	4


	//----- nvinfo : EIATTR_REGCOUNT
	.align		4
        /*0000*/ 	.byte	0x04, 0x2f
        /*0002*/ 	.short	(.L_1 - .L_0)
	.align		4
.L_0:
        /*0004*/ 	.word	index@(_Z10iterateGPUPdS_i)
        /*0008*/ 	.word	0x0000000e


	//----- nvinfo : EIATTR_FRAME_SIZE
	.align		4
.L_1:
        /*000c*/ 	.byte	0x04, 0x11
        /*000e*/ 	.short	(.L_3 - .L_2)
	.align		4
.L_2:
        /*0010*/ 	.word	index@(_Z10iterateGPUPdS_i)
        /*0014*/ 	.word	0x00000000


	//----- nvinfo : EIATTR_REGCOUNT
	.align		4
.L_3:
        /*0018*/ 	.byte	0x04, 0x2f
        /*001a*/ 	.short	(.L_5 - .L_4)
	.align		4
.L_4:
        /*001c*/ 	.word	index@(_Z16resetBoundaryGPUPdi)
        /*0020*/ 	.word	0x0000000c


	//----- nvinfo : EIATTR_FRAME_SIZE
	.align		4
.L_5:
        /*0024*/ 	.byte	0x04, 0x11
        /*0026*/ 	.short	(.L_7 - .L_6)
	.align		4
.L_6:
        /*0028*/ 	.word	index@(_Z16resetBoundaryGPUPdi)
        /*002c*/ 	.word	0x00000000


	//----- nvinfo : EIATTR_MIN_STACK_SIZE
	.align		4
.L_7:
        /*0030*/ 	.byte	0x04, 0x12
        /*0032*/ 	.short	(.L_9 - .L_8)
	.align		4
.L_8:
        /*0034*/ 	.word	index@(_Z16resetBoundaryGPUPdi)
        /*0038*/ 	.word	0x00000000


	//----- nvinfo : EIATTR_MIN_STACK_SIZE
	.align		4
.L_9:
        /*003c*/ 	.byte	0x04, 0x12
        /*003e*/ 	.short	(.L_11 - .L_10)
	.align		4
.L_10:
        /*0040*/ 	.word	index@(_Z10iterateGPUPdS_i)
        /*0044*/ 	.word	0x00000000
.L_11:


//--------------------- .nv.compat                --------------------------
	.section	.nv.compat,"",@"SHT_CUDA_COMPAT_INFO"
	.align	4
        /*0000*/ 	.byte	0x02, 0x09, 0x00, 0x00, 0x02, 0x02, 0x01, 0x00, 0x02, 0x05, 0x05, 0x00, 0x03, 0x07, 0x01, 0x01
        /*0010*/ 	.byte	0x02, 0x03, 0x00, 0x00, 0x02, 0x06, 0x01, 0x00, 0x04, 0x0b, 0x08, 0x00, 0x01, 0x00, 0x00, 0x00
        /*0020*/ 	.byte	0x00, 0x00, 0x00, 0x00


//--------------------- .nv.info._Z16resetBoundaryGPUPdi --------------------------
	.section	.nv.info._Z16resetBoundaryGPUPdi,"",@"SHT_CUDA_INFO"
	.sectionflags	@""
	.align	4


	//----- nvinfo : EIATTR_CUDA_API_VERSION
	.align		4
        /*0000*/ 	.byte	0x04, 0x37
        /*0002*/ 	.short	(.L_13 - .L_12)
.L_12:
        /*0004*/ 	.word	0x00000082


	//----- nvinfo : EIATTR_KPARAM_INFO
	.align		4
.L_13:
        /*0008*/ 	.byte	0x04, 0x17
        /*000a*/ 	.short	(.L_15 - .L_14)
.L_14:
        /*000c*/ 	.word	0x00000000
        /*0010*/ 	.short	0x0001
        /*0012*/ 	.short	0x0008
        /*0014*/ 	.byte	0x00, 0xf0, 0x11, 0x00


	//----- nvinfo : EIATTR_KPARAM_INFO
	.align		4
.L_15:
        /*0018*/ 	.byte	0x04, 0x17
        /*001a*/ 	.short	(.L_17 - .L_16)
.L_16:
        /*001c*/ 	.word	0x00000000
        /*0020*/ 	.short	0x0000
        /*0022*/ 	.short	0x0000
        /*0024*/ 	.byte	0x00, 0xf5, 0x21, 0x00


	//----- nvinfo : EIATTR_SPARSE_MMA_MASK
	.align		4
.L_17:
        /*0028*/ 	.byte	0x03, 0x50
        /*002a*/ 	.short	0x0000


	//----- nvinfo : EIATTR_MAXREG_COUNT
	.align		4
        /*002c*/ 	.byte	0x03, 0x1b
        /*002e*/ 	.short	0x00ff


	//----- nvinfo : EIATTR_MERCURY_ISA_VERSION
	.align		4
        /*0030*/ 	.byte	0x03, 0x5f
        /*0032*/ 	.short	0x0101


	//----- nvinfo : EIATTR_VRC_CTA_INIT_COUNT
	.align		4
        /*0034*/ 	.byte	0x02, 0x4a
	.zero		1
	.zero		1


	//----- nvinfo : EIATTR_EXIT_INSTR_OFFSETS
	.align		4
        /*0038*/ 	.byte	0x04, 0x1c
        /*003a*/ 	.short	(.L_19 - .L_18)


	//   ....[0]....
.L_18:
        /*003c*/ 	.word	0x000000c0


	//----- nvinfo : EIATTR_CBANK_PARAM_SIZE
	.align		4
.L_19:
        /*0040*/ 	.byte	0x03, 0x19
        /*0042*/ 	.short	0x000c


	//----- nvinfo : EIATTR_PARAM_CBANK
	.align		4
        /*0044*/ 	.byte	0x04, 0x0a
        /*0046*/ 	.short	(.L_21 - .L_20)
	.align		4
.L_20:
        /*0048*/ 	.word	index@(.nv.constant0._Z16resetBoundaryGPUPdi)
        /*004c*/ 	.short	0x0380
        /*004e*/ 	.short	0x000c


	//----- nvinfo : EIATTR_SW_WAR
	.align		4
.L_21:
        /*0050*/ 	.byte	0x04, 0x36
        /*0052*/ 	.short	(.L_23 - .L_22)
.L_22:
        /*0054*/ 	.word	0x00000008
.L_23:


//--------------------- .nv.info._Z10iterateGPUPdS_i --------------------------
	.section	.nv.info._Z10iterateGPUPdS_i,"",@"SHT_CUDA_INFO"
	.sectionflags	@""
	.align	4


	//----- nvinfo : EIATTR_CUDA_API_VERSION
	.align		4
        /*0000*/ 	.byte	0x04, 0x37
        /*0002*/ 	.short	(.L_25 - .L_24)
.L_24:
        /*0004*/ 	.word	0x00000082


	//----- nvinfo : EIATTR_KPARAM_INFO
	.align		4
.L_25:
        /*0008*/ 	.byte	0x04, 0x17
        /*000a*/ 	.short	(.L_27 - .L_26)
.L_26:
        /*000c*/ 	.word	0x00000000
        /*0010*/ 	.short	0x0002
        /*0012*/ 	.short	0x0010
        /*0014*/ 	.byte	0x00, 0xf0, 0x11, 0x00


	//----- nvinfo : EIATTR_KPARAM_INFO
	.align		4
.L_27:
        /*0018*/ 	.byte	0x04, 0x17
        /*001a*/ 	.short	(.L_29 - .L_28)
.L_28:
        /*001c*/ 	.word	0x00000000
        /*0020*/ 	.short	0x0001
        /*0022*/ 	.short	0x0008
        /*0024*/ 	.byte	0x00, 0xf5, 0x21, 0x00


	//----- nvinfo : EIATTR_KPARAM_INFO
	.align		4
.L_29:
        /*0028*/ 	.byte	0x04, 0x17
        /*002a*/ 	.short	(.L_31 - .L_30)
.L_30:
        /*002c*/ 	.word	0x00000000
        /*0030*/ 	.short	0x0000
        /*0032*/ 	.short	0x0000
        /*0034*/ 	.byte	0x00, 0xf5, 0x21, 0x00


	//----- nvinfo : EIATTR_SPARSE_MMA_MASK
	.align		4
.L_31:
        /*0038*/ 	.byte	0x03, 0x50
        /*003a*/ 	.short	0x0000


	//----- nvinfo : EIATTR_MAXREG_COUNT
	.align		4
        /*003c*/ 	.byte	0x03, 0x1b
        /*003e*/ 	.short	0x00ff


	//----- nvinfo : EIATTR_MERCURY_ISA_VERSION
	.align		4
        /*0040*/ 	.byte	0x03, 0x5f
        /*0042*/ 	.short	0x0101


	//----- nvinfo : EIATTR_VRC_CTA_INIT_COUNT
	.align		4
        /*0044*/ 	.byte	0x02, 0x4a
	.zero		1
	.zero		1


	//----- nvinfo : EIATTR_EXIT_INSTR_OFFSETS
	.align		4
        /*0048*/ 	.byte	0x04, 0x1c
        /*004a*/ 	.short	(.L_33 - .L_32)


	//   ....[0]....
.L_32:
        /*004c*/ 	.word	0x00000070


	//   ....[1]....
        /*0050*/ 	.word	0x00000120


	//----- nvinfo : EIATTR_CBANK_PARAM_SIZE
	.align		4
.L_33:
        /*0054*/ 	.byte	0x03, 0x19
        /*0056*/ 	.short	0x0014


	//----- nvinfo : EIATTR_PARAM_CBANK
	.align		4
        /*0058*/ 	.byte	0x04, 0x0a
        /*005a*/ 	.short	(.L_35 - .L_34)
	.align		4
.L_34:
        /*005c*/ 	.word	index@(.nv.constant0._Z10iterateGPUPdS_i)
        /*0060*/ 	.short	0x0380
        /*0062*/ 	.short	0x0014


	//----- nvinfo : EIATTR_SW_WAR
	.align		4
.L_35:
        /*0064*/ 	.byte	0x04, 0x36
        /*0066*/ 	.short	(.L_37 - .L_36)
.L_36:
        /*0068*/ 	.word	0x00000008
.L_37:


//--------------------- .nv.callgraph             --------------------------
	.section	.nv.callgraph,"",@"SHT_CUDA_CALLGRAPH"
	.align	4
	.sectionentsize	8
	.align		4
        /*0000*/ 	.word	0x00000000
	.align		4
        /*0004*/ 	.word	0xffffffff
	.align		4
        /*0008*/ 	.word	0x00000000
	.align		4
        /*000c*/ 	.word	0xfffffffe
	.align		4
        /*0010*/ 	.word	0x00000000
	.align		4
        /*0014*/ 	.word	0xfffffffd
	.align		4
        /*0018*/ 	.word	0x00000000
	.align		4
        /*001c*/ 	.word	0xfffffffc


//--------------------- .text._Z16resetBoundaryGPUPdi --------------------------
	.section	.text._Z16resetBoundaryGPUPdi,"ax",@progbits
	.align	128
        .global         _Z16resetBoundaryGPUPdi
        .type           _Z16resetBoundaryGPUPdi,@function
        .size           _Z16resetBoundaryGPUPdi,(.L_x_2 - _Z16resetBoundaryGPUPdi)
        .other          _Z16resetBoundaryGPUPdi,@"STO_CUDA_ENTRY STV_DEFAULT"
_Z16resetBoundaryGPUPdi:
.text._Z16resetBoundaryGPUPdi:
[----:B------:R-:W-:Y:S08]  /*0000*/  LDC R1, c[0x0][0x37c] ;  /* 0x0000df00ff017b82 */ /* 0x000ff00000000800 */
[----:B------:R-:W0:Y:S01]  /*0010*/  LDC.64 R8, c[0x0][0x380] ;  /* 0x0000e000ff087b82 */ /* 0x000e220000000a00 */
[----:B------:R-:W0:Y:S07]  /*0020*/  LDCU.64 UR4, c[0x0][0x358] ;  /* 0x00006b00ff0477ac */ /* 0x000e2e0008000a00 */
[----:B------:R-:W1:Y:S08]  /*0030*/  LDC R7, c[0x0][0x388] ;  /* 0x0000e200ff077b82 */ /* 0x000e700000000800 */
[----:B------:R-:W1:Y:S01]  /*0040*/  LDC.64 R4, c[0x0][0x380] ;  /* 0x0000e000ff047b82 */ /* 0x000e620000000a00 */
[----:B0-----:R-:W2:Y:S01]  /*0050*/  LDG.E.64 R2, desc[UR4][R8.64+0x8] ;  /* 0x0000080408027981 */ /* 0x001ea2000c1e1b00 */
[----:B-1----:R-:W-:Y:S01]  /*0060*/  IMAD.WIDE R4, R7, 0x8, R4 ;  /* 0x0000000807047825 */ /* 0x002fe200078e0204 */
[----:B--2---:R-:W-:-:S07]  /*0070*/  DADD R2, -R2, 2 ;  /* 0x4000000002027429 */ /* 0x004fce0000000100 */
[----:B------:R-:W-:Y:S04]  /*0080*/  STG.E.64 desc[UR4][R8.64], R2 ;  /* 0x0000000208007986 */ /* 0x000fe8000c101b04 */
[----:B------:R-:W2:Y:S02]  /*0090*/  LDG.E.64 R6, desc[UR4][R4.64] ;  /* 0x0000000404067981 */ /* 0x000ea4000c1e1b00 */
[----:B--2---:R-:W-:-:S07]  /*00a0*/  DADD R6, RZ, -R6 ;  /* 0x00000000ff067229 */ /* 0x004fce0000000806 */
[----:B------:R-:W-:Y:S01]  /*00b0*/  STG.E.64 desc[UR4][R4.64+0x8], R6 ;  /* 0x0000080604007986 */ /* 0x000fe2000c101b04 */
[----:B------:R-:W-:Y:S05]  /*00c0*/  EXIT ;  /* 0x000000000000794d */ /* 0x000fea0003800000 */
.L_x_0:
[----:B------:R-:W-:-:S00]  /*00d0*/  BRA `(.L_x_0) ;  /* 0xfffffffc00fc7947 */ /* 0x000fc0000383ffff */
[----:B------:R-:W-:-:S00]  /*00e0*/  NOP ;  /* 0x0000000000007918 */ /* 0x000fc00000000000 */
        /* <DEDUP_REMOVED lines=9> */
.L_x_2:


//--------------------- .text._Z10iterateGPUPdS_i --------------------------
	.section	.text._Z10iterateGPUPdS_i,"ax",@progbits
	.align	128
        .global         _Z10iterateGPUPdS_i
        .type           _Z10iterateGPUPdS_i,@function
        .size           _Z10iterateGPUPdS_i,(.L_x_3 - _Z10iterateGPUPdS_i)
        .other          _Z10iterateGPUPdS_i,@"STO_CUDA_ENTRY STV_DEFAULT"
_Z10iterateGPUPdS_i:
.text._Z10iterateGPUPdS_i:
[----:B------:R-:W-:Y:S01]  /*0000*/  LDC R1, c[0x0][0x37c] ;  /* 0x0000df00ff017b82 */ /* 0x000fe20000000800 */
[----:B------:R-:W0:Y:S01]  /*0010*/  S2R R11, SR_CTAID.X ;  /* 0x00000000000b7919 */ /* 0x000e220000002500 */
[----:B------:R-:W1:Y:S01]  /*0020*/  LDCU UR4, c[0x0][0x390] ;  /* 0x00007200ff0477ac */ /* 0x000e620008000800 */
[----:B------:R-:W0:Y:S02]  /*0030*/  S2R R0, SR_TID.X ;  /* 0x0000000000007919 */ /* 0x000e240000002100 */
[----:B0-----:R-:W-:-:S04]  /*0040*/  LEA R11, R11, R0, 0x6 ;  /* 0x000000000b0b7211 */ /* 0x001fc800078e30ff */
[----:B------:R-:W-:-:S04]  /*0050*/  IADD3 R0, PT, PT, R11, 0x1, RZ ;  /* 0x000000010b007810 */ /* 0x000fc80007ffe0ff */
[----:B-1----:R-:W-:-:S13]  /*0060*/  ISETP.GT.AND P0, PT, R0, UR4, PT ;  /* 0x0000000400007c0c */ /* 0x002fda000bf04270 */
[----:B------:R-:W-:Y:S05]  /*0070*/  @P0 EXIT ;  /* 0x000000000000094d */ /* 0x000fea0003800000 */
[----:B------:R-:W0:Y:S01]  /*0080*/  LDC.64 R2, c[0x0][0x380] ;  /* 0x0000e000ff027b82 */ /* 0x000e220000000a00 */
[----:B------:R-:W1:Y:S07]  /*0090*/  LDCU.64 UR4, c[0x0][0x358] ;  /* 0x00006b00ff0477ac */ /* 0x000e6e0008000a00 */
[----:B------:R-:W2:Y:S01]  /*00a0*/  LDC.64 R8, c[0x0][0x388] ;  /* 0x0000e200ff087b82 */ /* 0x000ea20000000a00 */
[----:B0-----:R-:W-:-:S05]  /*00b0*/  IMAD.WIDE R2, R11, 0x8, R2 ;  /* 0x000000080b027825 */ /* 0x001fca00078e0202 */
[----:B-1----:R-:W3:Y:S04]  /*00c0*/  LDG.E.64 R4, desc[UR4][R2.64] ;  /* 0x0000000402047981 */ /* 0x002ee8000c1e1b00 */
[----:B------:R-:W3:Y:S02]  /*00d0*/  LDG.E.64 R6, desc[UR4][R2.64+0x10] ;  /* 0x0000100402067981 */ /* 0x000ee4000c1e1b00 */
[----:B---3--:R-:W-:Y:S01]  /*00e0*/  DADD R4, R4, R6 ;  /* 0x0000000004047229 */ /* 0x008fe20000000006 */
[----:B--2---:R-:W-:-:S07]  /*00f0*/  IMAD.WIDE R6, R11, 0x8, R8 ;  /* 0x000000080b067825 */ /* 0x004fce00078e0208 */
[----:B------:R-:W-:-:S07]  /*0100*/  DMUL R4, R4, 0.5 ;  /* 0x3fe0000004047828 */ /* 0x000fce0000000000 */
[----:B------:R-:W-:Y:S01]  /*0110*/  STG.E.64 desc[UR4][R6.64+0x8], R4 ;  /* 0x0000080406007986 */ /* 0x000fe2000c101b04 */
[----:B------:R-:W-:Y:S05]  /*0120*/  EXIT ;  /* 0x000000000000794d */ /* 0x000fea0003800000 */
.L_x_1:
        /* <DEDUP_REMOVED lines=13> */
.L_x_3:


//--------------------- .nv.shared.reserved.0     --------------------------
	.section	.nv.shared.reserved.0,"aw",@nobits
	.weak		__nv_reservedSMEM_offset_0_alias
	.size		__nv_reservedSMEM_offset_0_alias, 0, 64
	.other		__nv_reservedSMEM_offset_0_alias,@"STO_CUDA_RESERVED_SHARED STV_DEFAULT"
__nv_reservedSMEM_offset_0_alias:
	.zero		0
	.zero		64


//--------------------- .nv.constant0._Z16resetBoundaryGPUPdi --------------------------
	.section	.nv.constant0._Z16resetBoundaryGPUPdi,"a",@progbits
	.sectionflags	@""
	.align	4
.nv.constant0._Z16resetBoundaryGPUPdi:
	.zero		908


//--------------------- .nv.constant0._Z10iterateGPUPdS_i --------------------------
	.section	.nv.constant0._Z10iterateGPUPdS_i,"a",@progbits
	.sectionflags	@""
	.align	4
.nv.constant0._Z10iterateGPUPdS_i:
	.zero		916


//--------------------- SYMBOLS --------------------------

	.type		.nv.reservedSmem.offset0,@object
	.size		.nv.reservedSmem.offset0,0x4
